//
// Generated by NVIDIA NVVM Compiler
//
// Compiler Build ID: CL-36424714
// Cuda compilation tools, release 13.0, V13.0.88
// Based on NVVM 20.0.0
//

.version 9.0
.target sm_100
.address_size 64

	// .globl	_Z6kernelPfi

.visible .entry _Z6kernelPfi(
	.param .u64 .ptr .align 1 _Z6kernelPfi_param_0,
	.param .u32 _Z6kernelPfi_param_1
)
{
	.reg .pred 	%p<3>;
	.reg .b32 	%r<6>;
	.reg .b32 	%f<3>;
	.reg .b64 	%rd<6>;

	ld.param.u64 	%rd4, [_Z6kernelPfi_param_0];
	ld.param.u32 	%r4, [_Z6kernelPfi_param_1];
	setp.lt.s32 	%p1, %r4, 1;
	@%p1 bra 	$L__BB0_3;
	neg.s32 	%r5, %r4;
	cvta.to.global.u64 	%rd5, %rd4;
$L__BB0_2:
	.pragma "nounroll";
	ld.global.f32 	%f1, [%rd5];
	add.f32 	%f2, %f1, 0f40A00000;
	st.global.f32 	[%rd5], %f2;
	add.s32 	%r5, %r5, 1;
	setp.ne.s32 	%p2, %r5, 0;
	add.s64 	%rd5, %rd5, 4;
	@%p2 bra 	$L__BB0_2;
$L__BB0_3:
	ret;

}


// ===== COMPILED SASS (sm_100) =====

	.target	sm_100

	.elftype	@"ET_EXEC"


//--------------------- .note.nv.tkinfo           --------------------------
	.section	.note.nv.tkinfo,"",@"SHT_NOTE"
	.sectionflags	@"SHF_NOTE_NV_TKINFO"
	.tkinfo
        /*0018*/ 	.word	0x00000002
        /*0030*/ 	.string	""
        /*0030*/ 	.string	"ptxas"
        /*0030*/ 	.string	"Cuda compilation tools, release 13.0, V13.0.88"
        /*0030*/ 	.string	"Build cuda_13.0.r13.0/compiler.36424714_0"
        /*0030*/ 	.string	"-arch sm_100 -m 64 "



//--------------------- .note.nv.cuinfo           --------------------------
	.section	.note.nv.cuinfo,"",@"SHT_NOTE"
	.sectionflags	@"SHF_NOTE_NV_CUINFO"
        /*0018*/ 	.short	0x0002
        /*001a*/ 	.short	0x0064
        /*001c*/ 	.short	0x0082
	.zero		2


//--------------------- .nv.info                  --------------------------
	.section	.nv.info,"",@"SHT_CUDA_INFO"
	.align	4


	//----- nvinfo : EIATTR_REGCOUNT
	.align		4
        /*0000*/ 	.byte	0x04, 0x2f
        /*0002*/ 	.short	(.L_1 - .L_0)
	.align		4
.L_0:
        /*0004*/ 	.word	index@(_Z6kernelPfi)
        /*0008*/ 	.word	0x0000000a


	//----- nvinfo : EIATTR_FRAME_SIZE
	.align		4
.L_1:
        /*000c*/ 	.byte	0x04, 0x11
        /*000e*/ 	.short	(.L_3 - .L_2)
	.align		4
.L_2:
        /*0010*/ 	.word	index@(_Z6kernelPfi)
        /*0014*/ 	.word	0x00000000


	//----- nvinfo : EIATTR_MIN_STACK_SIZE
	.align		4
.L_3:
        /*0018*/ 	.byte	0x04, 0x12
        /*001a*/ 	.short	(.L_5 - .L_4)
	.align		4
.L_4:
        /*001c*/ 	.word	index@(_Z6kernelPfi)
        /*0020*/ 	.word	0x00000000
.L_5:


//--------------------- .nv.compat                --------------------------
	.section	.nv.compat,"",@"SHT_CUDA_COMPAT_INFO"
	.align	4
        /*0000*/ 	.byte	0x02, 0x09, 0x00, 0x00, 0x02, 0x02, 0x01, 0x00, 0x02, 0x05, 0x05, 0x00, 0x03, 0x07, 0x01, 0x01
        /*0010*/ 	.byte	0x02, 0x03, 0x00, 0x00, 0x02, 0x06, 0x01, 0x00, 0x04, 0x0b, 0x08, 0x00, 0x09, 0x00, 0x00, 0x00
        /*0020*/ 	.byte	0x00, 0x00, 0x00, 0x00


//--------------------- .nv.info._Z6kernelPfi     --------------------------
	.section	.nv.info._Z6kernelPfi,"",@"SHT_CUDA_INFO"
	.sectionflags	@""
	.align	4


	//----- nvinfo : EIATTR_CUDA_API_VERSION
	.align		4
        /*0000*/ 	.byte	0x04, 0x37
        /*0002*/ 	.short	(.L_7 - .L_6)
.L_6:
        /*0004*/ 	.word	0x00000082


	//----- nvinfo : EIATTR_KPARAM_INFO
	.align		4
.L_7:
        /*0008*/ 	.byte	0x04, 0x17
        /*000a*/ 	.short	(.L_9 - .L_8)
.L_8:
        /*000c*/ 	.word	0x00000000
        /*0010*/ 	.short	0x0001
        /*0012*/ 	.short	0x0008
        /*0014*/ 	.byte	0x00, 0xf0, 0x11, 0x00


	//----- nvinfo : EIATTR_KPARAM_INFO
	.align		4
.L_9:
        /*0018*/ 	.byte	0x04, 0x17
        /*001a*/ 	.short	(.L_11 - .L_10)
.L_10:
        /*001c*/ 	.word	0x00000000
        /*0020*/ 	.short	0x0000
        /*0022*/ 	.short	0x0000
        /*0024*/ 	.byte	0x00, 0xf5, 0x21, 0x00


	//----- nvinfo : EIATTR_SPARSE_MMA_MASK
	.align		4
.L_11:
        /*0028*/ 	.byte	0x03, 0x50
        /*002a*/ 	.short	0x0000


	//----- nvinfo : EIATTR_MAXREG_COUNT
	.align		4
        /*002c*/ 	.byte	0x03, 0x1b
        /*002e*/ 	.short	0x00ff


	//----- nvinfo : EIATTR_MERCURY_ISA_VERSION
	.align		4
        /*0030*/ 	.byte	0x03, 0x5f
        /*0032*/ 	.short	0x0101


	//----- nvinfo : EIATTR_VRC_CTA_INIT_COUNT
	.align		4
        /*0034*/ 	.byte	0x02, 0x4a
	.zero		1
	.zero		1


	//----- nvinfo : EIATTR_EXIT_INSTR_OFFSETS
	.align		4
        /*0038*/ 	.byte	0x04, 0x1c
        /*003a*/ 	.short	(.L_13 - .L_12)


	//   ....[0]....
.L_12:
        /*003c*/ 	.word	0x00000030


	//   ....[1]....
        /*0040*/ 	.word	0x00000130


	//----- nvinfo : EIATTR_CBANK_PARAM_SIZE
	.align		4
.L_13:
        /*0044*/ 	.byte	0x03, 0x19
        /*0046*/ 	.short	0x000c


	//----- nvinfo : EIATTR_PARAM_CBANK
	.align		4
        /*0048*/ 	.byte	0x04, 0x0a
        /*004a*/ 	.short	(.L_15 - .L_14)
	.align		4
.L_14:
        /*004c*/ 	.word	index@(.nv.constant0._Z6kernelPfi)
        /*0050*/ 	.short	0x0380
        /*0052*/ 	.short	0x000c


	//----- nvinfo : EIATTR_SW_WAR
	.align		4
.L_15:
        /*0054*/ 	.byte	0x04, 0x36
        /*0056*/ 	.short	(.L_17 - .L_16)
.L_16:
        /*0058*/ 	.word	0x00000008
.L_17:


//--------------------- .nv.callgraph             --------------------------
	.section	.nv.callgraph,"",@"SHT_CUDA_CALLGRAPH"
	.align	4
	.sectionentsize	8
	.align		4
        /*0000*/ 	.word	0x00000000
	.align		4
        /*0004*/ 	.word	0xffffffff
	.align		4
        /*0008*/ 	.word	0x00000000
	.align		4
        /*000c*/ 	.word	0xfffffffe
	.align		4
        /*0010*/ 	.word	0x00000000
	.align		4
        /*0014*/ 	.word	0xfffffffd
	.align		4
        /*0018*/ 	.word	0x00000000
	.align		4
        /*001c*/ 	.word	0xfffffffc


//--------------------- .text._Z6kernelPfi        --------------------------
	.section	.text._Z6kernelPfi,"ax",@progbits
	.align	128
        .global         _Z6kernelPfi
        .type           _Z6kernelPfi,@function
        .size           _Z6kernelPfi,(.L_x_2 - _Z6kernelPfi)
        .other          _Z6kernelPfi,@"STO_CUDA_ENTRY STV_DEFAULT"
_Z6kernelPfi:
.text._Z6kernelPfi:
[----:B------:R-:W-:Y:S08]  /*0000*/  LDC R1, c[0x0][0x37c] ;  /* 0x0000df00ff017b82 */ /* 0x000ff00000000800 */
[----:B------:R-:W0:Y:S02]  /*0010*/  LDC R0, c[0x0][0x388] ;  /* 0x0000e200ff007b82 */ /* 0x000e240000000800 */
[----:B0-----:R-:W-:-:S13]  /*0020*/  ISETP.GE.AND P0, PT, R0, 0x1, PT ;  /* 0x000000010000780c */ /* 0x001fda0003f06270 */
[----:B------:R-:W-:Y:S05]  /*0030*/  @!P0 EXIT ;  /* 0x000000000000894d */ /* 0x000fea0003800000 */
[----:B------:R-:W0:Y:S01]  /*0040*/  LDC R7, c[0x0][0x384] ;  /* 0x0000e100ff077b82 */ /* 0x000e220000000800 */
[----:B------:R-:W1:Y:S01]  /*0050*/  LDCU UR6, c[0x0][0x380] ;  /* 0x00007000ff0677ac */ /* 0x000e620008000800 */
[----:B------:R-:W-:Y:S01]  /*0060*/  IMAD.MOV R0, RZ, RZ, -R0 ;  /* 0x000000ffff007224 */ /* 0x000fe200078e0a00 */
[----:B------:R-:W2:Y:S01]  /*0070*/  LDCU.64 UR4, c[0x0][0x358] ;  /* 0x00006b00ff0477ac */ /* 0x000ea20008000a00 */
[----:B-1----:R-:W-:-:S07]  /*0080*/  IMAD.U32 R4, RZ, RZ, UR6 ;  /* 0x00000006ff047e24 */ /* 0x002fce000f8e00ff */
.L_x_0:
[----:B-1----:R-:W-:Y:S01]  /*0090*/  MOV R2, R4 ;  /* 0x0000000400027202 */ /* 0x002fe20000000f00 */
[----:B0-----:R-:W-:-:S05]  /*00a0*/  IMAD.MOV.U32 R3, RZ, RZ, R7 ;  /* 0x000000ffff037224 */ /* 0x001fca00078e0007 */
[----:B--2---:R-:W2:Y:S01]  /*00b0*/  LDG.E R4, desc[UR4][R2.64] ;  /* 0x0000000402047981 */ /* 0x004ea2000c1e1900 */
[----:B------:R-:W-:-:S04]  /*00c0*/  IADD3 R0, PT, PT, R0, 0x1, RZ ;  /* 0x0000000100007810 */ /* 0x000fc80007ffe0ff */
[----:B------:R-:W-:Y:S01]  /*00d0*/  ISETP.NE.AND P0, PT, R0, RZ, PT ;  /* 0x000000ff0000720c */ /* 0x000fe20003f05270 */
[----:B--2---:R-:W-:Y:S01]  /*00e0*/  FADD R5, R4, 5 ;  /* 0x40a0000004057421 */ /* 0x004fe20000000000 */
[----:B------:R-:W-:-:S04]  /*00f0*/  IADD3 R4, P1, PT, R2, 0x4, RZ ;  /* 0x0000000402047810 */ /* 0x000fc80007f3e0ff */
[----:B------:R1:W-:Y:S01]  /*0100*/  STG.E desc[UR4][R2.64], R5 ;  /* 0x0000000502007986 */ /* 0x0003e2000c101904 */
[----:B------:R-:W-:-:S06]  /*0110*/  IMAD.X R7, RZ, RZ, R3, P1 ;  /* 0x000000ffff077224 */ /* 0x000fcc00008e0603 */
[----:B------:R-:W-:Y:S05]  /*0120*/  @P0 BRA `(.L_x_0) ;  /* 0xfffffffc00d80947 */ /* 0x000fea000383ffff */
[----:B------:R-:W-:Y:S05]  /*0130*/  EXIT ;  /* 0x000000000000794d */ /* 0x000fea0003800000 */
.L_x_1:
[----:B------:R-:W-:-:S00]  /*0140*/  BRA `(.L_x_1) ;  /* 0xfffffffc00fc7947 */ /* 0x000fc0000383ffff */
[----:B------:R-:W-:-:S00]  /*0150*/  NOP ;  /* 0x0000000000007918 */ /* 0x000fc00000000000 */
        /* <DEDUP_REMOVED lines=10> */
.L_x_2:


//--------------------- .nv.shared.reserved.0     --------------------------
	.section	.nv.shared.reserved.0,"aw",@nobits
	.weak		__nv_reservedSMEM_offset_0_alias
	.size		__nv_reservedSMEM_offset_0_alias, 0, 64
	.other		__nv_reservedSMEM_offset_0_alias,@"STO_CUDA_RESERVED_SHARED STV_DEFAULT"
__nv_reservedSMEM_offset_0_alias:
	.zero		0
	.zero		64


//--------------------- .nv.constant0._Z6kernelPfi --------------------------
	.section	.nv.constant0._Z6kernelPfi,"a",@progbits
	.sectionflags	@""
	.align	4
.nv.constant0._Z6kernelPfi:
	.zero		908


//--------------------- SYMBOLS --------------------------

	.type		.nv.reservedSmem.offset0,@object
	.size		.nv.reservedSmem.offset0,0x4
